	.headerflags	@"EF_CUDA_TEXMODE_UNIFIED EF_CUDA_64BIT_ADDRESS EF_CUDA_ACCELERATORS EF_CUDA_SM90 EF_CUDA_VIRTUAL_SM(EF_CUDA_SM90)"
	.elftype	@"ET_EXEC"


//--------------------- .nv.info                  --------------------------
	.section	.nv.info,"",@"SHT_CUDA_INFO"
	.align	4


	//----- nvinfo : EIATTR_REGCOUNT
	.align		4
        /*0000*/ 	.byte	0x04, 0x2f
        /*0002*/ 	.short	(.L_3 - .L_2)
	.align		4
.L_2:
        /*0004*/ 	.word	index@(triton_poi_fused__native_batch_norm_legit_no_training_cat_relu_8)
        /*0008*/ 	.word	0x00000016


	//----- nvinfo : EIATTR_MIN_STACK_SIZE
	.align		4
.L_3:
        /*000c*/ 	.byte	0x04, 0x12
        /*000e*/ 	.short	(.L_5 - .L_4)
	.align		4
.L_4:
        /*0010*/ 	.word	index@(triton_poi_fused__native_batch_norm_legit_no_training_cat_relu_8)
        /*0014*/ 	.word	0x00000000


	//----- nvinfo : EIATTR_FRAME_SIZE
	.align		4
.L_5:
        /*0018*/ 	.byte	0x04, 0x11
        /*001a*/ 	.short	(.L_7 - .L_6)
	.align		4
.L_6:
        /*001c*/ 	.word	index@(triton_poi_fused__native_batch_norm_legit_no_training_cat_relu_8)
        /*0020*/ 	.word	0x00000000


	//----- nvinfo : EIATTR_MIN_STACK_SIZE
	.align		4
.L_7:
        /*0024*/ 	.byte	0x04, 0x12
        /*0026*/ 	.short	(.L_9 - .L_8)
	.align		4
.L_8:
        /*0028*/ 	.word	index@(triton_poi_fused__native_batch_norm_legit_no_training_cat_relu_8)
        /*002c*/ 	.word	0x00000000
.L_9:


//--------------------- .nv.info.triton_poi_fused__native_batch_norm_legit_no_training_cat_relu_8 --------------------------
	.section	.nv.info.triton_poi_fused__native_batch_norm_legit_no_training_cat_relu_8,"",@"SHT_CUDA_INFO"
	.sectionflags	@""
	.align	4


	//----- nvinfo : EIATTR_CUDA_API_VERSION
	.align		4
        /*0000*/ 	.byte	0x04, 0x37
        /*0002*/ 	.short	(.L_11 - .L_10)
.L_10:
        /*0004*/ 	.word	0x0000007c


	//----- nvinfo : EIATTR_KPARAM_INFO
	.align		4
.L_11:
        /*0008*/ 	.byte	0x04, 0x17
        /*000a*/ 	.short	(.L_13 - .L_12)
.L_12:
        /*000c*/ 	.word	0x00000000
        /*0010*/ 	.short	0x0008
        /*0012*/ 	.short	0x0040
        /*0014*/ 	.byte	0x00, 0xf0, 0x11, 0x00


	//----- nvinfo : EIATTR_KPARAM_INFO
	.align		4
.L_13:
        /*0018*/ 	.byte	0x04, 0x17
        /*001a*/ 	.short	(.L_15 - .L_14)
.L_14:
        /*001c*/ 	.word	0x00000000
        /*0020*/ 	.short	0x0007
        /*0022*/ 	.short	0x0038
        /*0024*/ 	.byte	0x00, 0xf4, 0x21, 0x00


	//----- nvinfo : EIATTR_KPARAM_INFO
	.align		4
.L_15:
        /*0028*/ 	.byte	0x04, 0x17
        /*002a*/ 	.short	(.L_17 - .L_16)
.L_16:
        /*002c*/ 	.word	0x00000000
        /*0030*/ 	.short	0x0006
        /*0032*/ 	.short	0x0030
        /*0034*/ 	.byte	0x00, 0xf4, 0x21, 0x00


	//----- nvinfo : EIATTR_KPARAM_INFO
	.align		4
.L_17:
        /*0038*/ 	.byte	0x04, 0x17
        /*003a*/ 	.short	(.L_19 - .L_18)
.L_18:
        /*003c*/ 	.word	0x00000000
        /*0040*/ 	.short	0x0005
        /*0042*/ 	.short	0x0028
        /*0044*/ 	.byte	0x00, 0xf4, 0x21, 0x00


	//----- nvinfo : EIATTR_KPARAM_INFO
	.align		4
.L_19:
        /*0048*/ 	.byte	0x04, 0x17
        /*004a*/ 	.short	(.L_21 - .L_20)
.L_20:
        /*004c*/ 	.word	0x00000000
        /*0050*/ 	.short	0x0004
        /*0052*/ 	.short	0x0020
        /*0054*/ 	.byte	0x00, 0xf4, 0x21, 0x00


	//----- nvinfo : EIATTR_KPARAM_INFO
	.align		4
.L_21:
        /*0058*/ 	.byte	0x04, 0x17
        /*005a*/ 	.short	(.L_23 - .L_22)
.L_22:
        /*005c*/ 	.word	0x00000000
        /*0060*/ 	.short	0x0003
        /*0062*/ 	.short	0x0018
        /*0064*/ 	.byte	0x00, 0xf4, 0x21, 0x00


	//----- nvinfo : EIATTR_KPARAM_INFO
	.align		4
.L_23:
        /*0068*/ 	.byte	0x04, 0x17
        /*006a*/ 	.short	(.L_25 - .L_24)
.L_24:
        /*006c*/ 	.word	0x00000000
        /*0070*/ 	.short	0x0002
        /*0072*/ 	.short	0x0010
        /*0074*/ 	.byte	0x00, 0xf4, 0x21, 0x00


	//----- nvinfo : EIATTR_KPARAM_INFO
	.align		4
.L_25:
        /*0078*/ 	.byte	0x04, 0x17
        /*007a*/ 	.short	(.L_27 - .L_26)
.L_26:
        /*007c*/ 	.word	0x00000000
        /*0080*/ 	.short	0x0001
        /*0082*/ 	.short	0x0008
        /*0084*/ 	.byte	0x00, 0xf4, 0x21, 0x00


	//----- nvinfo : EIATTR_KPARAM_INFO
	.align		4
.L_27:
        /*0088*/ 	.byte	0x04, 0x17
        /*008a*/ 	.short	(.L_29 - .L_28)
.L_28:
        /*008c*/ 	.word	0x00000000
        /*0090*/ 	.short	0x0000
        /*0092*/ 	.short	0x0000
        /*0094*/ 	.byte	0x00, 0xf4, 0x21, 0x00


	//----- nvinfo : EIATTR_SPARSE_MMA_MASK
	.align		4
.L_29:
        /*0098*/ 	.byte	0x03, 0x50
        /*009a*/ 	.short	0x0000


	//----- nvinfo : EIATTR_MAXREG_COUNT
	.align		4
        /*009c*/ 	.byte	0x03, 0x1b
        /*009e*/ 	.short	0x00ff


	//----- nvinfo : EIATTR_EXIT_INSTR_OFFSETS
	.align		4
        /*00a0*/ 	.byte	0x04, 0x1c
        /*00a2*/ 	.short	(.L_31 - .L_30)


	//   ....[0]....
.L_30:
        /*00a4*/ 	.word	0x00000560


	//----- nvinfo : EIATTR_REQNTID
	.align		4
.L_31:
        /*00a8*/ 	.byte	0x04, 0x10
        /*00aa*/ 	.short	(.L_33 - .L_32)
.L_32:
        /*00ac*/ 	.word	0x00000100
        /*00b0*/ 	.word	0x00000001
        /*00b4*/ 	.word	0x00000001


	//----- nvinfo : EIATTR_CBANK_PARAM_SIZE
	.align		4
.L_33:
        /*00b8*/ 	.byte	0x03, 0x19
        /*00ba*/ 	.short	0x0044


	//----- nvinfo : EIATTR_PARAM_CBANK
	.align		4
        /*00bc*/ 	.byte	0x04, 0x0a
        /*00be*/ 	.short	(.L_35 - .L_34)
	.align		4
.L_34:
        /*00c0*/ 	.word	index@(.nv.constant0.triton_poi_fused__native_batch_norm_legit_no_training_cat_relu_8)
        /*00c4*/ 	.short	0x0210
        /*00c6*/ 	.short	0x0044


	//----- nvinfo : EIATTR_SW_WAR
	.align		4
.L_35:
        /*00c8*/ 	.byte	0x04, 0x36
        /*00ca*/ 	.short	(.L_37 - .L_36)
.L_36:
        /*00cc*/ 	.word	0x00000008
.L_37:


//--------------------- .nv.callgraph             --------------------------
	.section	.nv.callgraph,"",@"SHT_CUDA_CALLGRAPH"
	.align	4
	.sectionentsize	8
	.align		4
        /*0000*/ 	.word	0x00000000
	.align		4
        /*0004*/ 	.word	0xffffffff
	.align		4
        /*0008*/ 	.word	0x00000000
	.align		4
        /*000c*/ 	.word	0xfffffffe
	.align		4
        /*0010*/ 	.word	0x00000000
	.align		4
        /*0014*/ 	.word	0xfffffffd
	.align		4
        /*0018*/ 	.word	0x00000000
	.align		4
        /*001c*/ 	.word	0xfffffffc


//--------------------- .nv.constant4             --------------------------
	.section	.nv.constant4,"a",@progbits
	.align	8
	.align		8
.nv.constant4:
        /*0000*/ 	.dword	_$_str
	.align		8
        /*0008*/ 	.dword	_$_str_$_2


//--------------------- .text.triton_poi_fused__native_batch_norm_legit_no_training_cat_relu_8 --------------------------
	.section	.text.triton_poi_fused__native_batch_norm_legit_no_training_cat_relu_8,"ax",@progbits
	.align	128
        .global         triton_poi_fused__native_batch_norm_legit_no_training_cat_relu_8
        .type           triton_poi_fused__native_batch_norm_legit_no_training_cat_relu_8,@function
        .size           triton_poi_fused__native_batch_norm_legit_no_training_cat_relu_8,(.L_x_1 - triton_poi_fused__native_batch_norm_legit_no_training_cat_relu_8)
        .other          triton_poi_fused__native_batch_norm_legit_no_training_cat_relu_8,@"STO_CUDA_ENTRY STV_DEFAULT"
triton_poi_fused__native_batch_norm_legit_no_training_cat_relu_8:
.text.triton_poi_fused__native_batch_norm_legit_no_training_cat_relu_8:
[----:B------:R-:W-:Y:S01]  /*0000*/  LDC R1, c[0x0][0x28] ;  /* 0x00000a00ff017b82 */ /* 0x000fe20000000800 */
[----:B------:R-:W1:Y:S07]  /*0010*/  S2R R0, SR_TID.X ;  /* 0x0000000000007919 */ /* 0x000e6e0000002100 */
[----:B------:R-:W2:Y:S01]  /*0020*/  LDC.64 R8, c[0x0][0x228] ;  /* 0x00008a00ff087b82 */ /* 0x000ea20000000a00 */
[----:B------:R-:W-:Y:S01]  /*0030*/  IMAD.MOV.U32 R4, RZ, RZ, RZ ;  /* 0x000000ffff047224 */ /* 0x000fe200078e00ff */
[----:B------:R-:W-:Y:S01]  /*0040*/  ULDC.64 UR4, c[0x0][0x208] ;  /* 0x0000820000047ab9 */ /* 0x000fe20000000a00 */
[----:B------:R-:W3:Y:S01]  /*0050*/  S2R R3, SR_CTAID.X ;  /* 0x0000000000037919 */ /* 0x000ee20000002500 */
[----:B------:R-:W-:-:S04]  /*0060*/  ULDC.64 UR6, c[0x0][0x218] ;  /* 0x0000860000067ab9 */ /* 0x000fc80000000a00 */
[----:B------:R-:W4:Y:S08]  /*0070*/  LDC.64 R10, c[0x0][0x220] ;  /* 0x00008800ff0a7b82 */ /* 0x000f300000000a00 */
[----:B------:R-:W5:Y:S01]  /*0080*/  LDC.64 R14, c[0x0][0x230] ;  /* 0x00008c00ff0e7b82 */ /* 0x000f620000000a00 */
[----:B-1----:R-:W-:-:S05]  /*0090*/  IMAD.SHL.U32 R0, R0, 0x2, RZ ;  /* 0x0000000200007824 */ /* 0x002fca00078e00ff */
[----:B------:R-:W-:-:S05]  /*00a0*/  LOP3.LUT R0, R0, 0x1fe, RZ, 0xc0, !PT ;  /* 0x000001fe00007812 */ /* 0x000fca00078ec0ff */
[----:B---3--:R-:W-:-:S05]  /*00b0*/  IMAD R3, R3, 0x200, R0 ;  /* 0x0000020003037824 */ /* 0x008fca00078e0200 */
[----:B------:R-:W-:-:S04]  /*00c0*/  SHF.R.S32.HI R2, RZ, 0x1f, R3 ;  /* 0x0000001fff027819 */ /* 0x000fc80000011403 */
[----:B------:R-:W-:-:S04]  /*00d0*/  LEA.HI R6, R2, R3, RZ, 0xf ;  /* 0x0000000302067211 */ /* 0x000fc800078f78ff */
[----:B------:R-:W-:-:S05]  /*00e0*/  SHF.R.S32.HI R5, RZ, 0xf, R6 ;  /* 0x0000000fff057819 */ /* 0x000fca0000011406 */
[----:B------:R-:W-:-:S05]  /*00f0*/  IMAD.HI R0, R5, -0x6db6db6d, R4 ;  /* 0x9249249305007827 */ /* 0x000fca00078e0204 */
[----:B------:R-:W-:-:S04]  /*0100*/  SHF.R.U32.HI R7, RZ, 0x1f, R0 ;  /* 0x0000001fff077819 */ /* 0x000fc80000011600 */
[----:B------:R-:W-:-:S05]  /*0110*/  LEA.HI.SX32 R7, R0, R7, 0x1a ;  /* 0x0000000700077211 */ /* 0x000fca00078fd2ff */
[----:B------:R-:W-:Y:S02]  /*0120*/  IMAD R0, R7, -0x70, R5 ;  /* 0xffffff9007007824 */ /* 0x000fe400078e0205 */
[----:B------:R-:W-:Y:S01]  /*0130*/  IMAD.MOV.U32 R2, RZ, RZ, RZ ;  /* 0x000000ffff027224 */ /* 0x000fe200078e00ff */
[----:B------:R-:W1:Y:S01]  /*0140*/  LDC.64 R4, c[0x0][0x210] ;  /* 0x00008400ff047b82 */ /* 0x000e620000000a00 */
[----:B--2---:R-:W-:-:S06]  /*0150*/  IMAD.WIDE R8, R0, 0x4, R8 ;  /* 0x0000000400087825 */ /* 0x004fcc00078e0208 */
[----:B------:R2:W3:Y:S01]  /*0160*/  LDG.E.EL R8, desc[UR4][R8.64] ;  /* 0x0000000408087981 */ /* 0x0004e2000c2e1900 */
[----:B------:R-:W-:Y:S01]  /*0170*/  IMAD.HI R2, R3, -0x6db6db6d, R2 ;  /* 0x9249249303027827 */ /* 0x000fe200078e0202 */
[C---:B------:R-:W-:Y:S02]  /*0180*/  ISETP.GT.AND P0, PT, R0.reuse, 0x63, PT ;  /* 0x000000630000780c */ /* 0x040fe40003f04270 */
[C---:B------:R-:W-:Y:S01]  /*0190*/  ISETP.GE.AND P1, PT, R0.reuse, 0x64, PT ;  /* 0x000000640000780c */ /* 0x040fe20003f26270 */
[----:B------:R-:W-:Y:S01]  /*01a0*/  IMAD.SHL.U32 R13, R0, 0x8000, RZ ;  /* 0x00008000000d7824 */ /* 0x000fe200078e00ff */
[----:B------:R-:W-:-:S04]  /*01b0*/  SHF.R.U32.HI R7, RZ, 0x1f, R2 ;  /* 0x0000001fff077819 */ /* 0x000fc80000011602 */
[----:B------:R-:W-:Y:S02]  /*01c0*/  LEA.HI.SX32 R7, R2, R7, 0xb ;  /* 0x0000000702077211 */ /* 0x000fe400078f5aff */
[----:B------:R-:W-:-:S03]  /*01d0*/  LOP3.LUT R2, R6, 0xffff8000, RZ, 0xc0, !PT ;  /* 0xffff800006027812 */ /* 0x000fc600078ec0ff */
[----:B------:R-:W-:Y:S02]  /*01e0*/  IMAD R6, R7, -0x380000, R3 ;  /* 0xffc8000007067824 */ /* 0x000fe400078e0203 */
[----:B------:R-:W-:Y:S02]  /*01f0*/  IMAD.IADD R2, R3, 0x1, -R2 ;  /* 0x0000000103027824 */ /* 0x000fe400078e0a02 */
[C---:B------:R-:W-:Y:S02]  /*0200*/  IMAD R12, R7.reuse, 0x60000, RZ ;  /* 0x00060000070c7824 */ /* 0x040fe400078e02ff */
[----:B------:R-:W-:Y:S01]  /*0210*/  IMAD R17, R7, 0x320000, R6 ;  /* 0x0032000007117824 */ /* 0x000fe200078e0206 */
[----:B------:R-:W-:Y:S02]  /*0220*/  SHF.R.S32.HI R6, RZ, 0x1f, R2 ;  /* 0x0000001fff067819 */ /* 0x000fe40000011402 */
[----:B------:R-:W-:Y:S01]  /*0230*/  IADD3 R2, P2, P3, R13, R2, R12 ;  /* 0x000000020d027210 */ /* 0x000fe20007b5e00c */
[----:B-1----:R-:W-:Y:S01]  /*0240*/  IMAD.WIDE R16, R17, 0x4, R4 ;  /* 0x0000000411107825 */ /* 0x002fe200078e0204 */
[----:B------:R-:W-:-:S02]  /*0250*/  SHF.R.S32.HI R12, RZ, 0x1f, R12 ;  /* 0x0000001fff0c7819 */ /* 0x000fc4000001140c */
[----:B------:R-:W-:-:S04]  /*0260*/  SHF.R.S32.HI R13, RZ, 0x1f, R13 ;  /* 0x0000001fff0d7819 */ /* 0x000fc8000001140d */
[----:B--2---:R-:W-:Y:S02]  /*0270*/  IADD3.X R9, R13, R6, R12, P2, P3 ;  /* 0x000000060d097210 */ /* 0x004fe400017e640c */
[----:B------:R-:W-:Y:S01]  /*0280*/  CS2R R6, SRZ ;  /* 0x0000000000067805 */ /* 0x000fe2000001ff00 */
[----:B------:R-:W1:Y:S01]  /*0290*/  LDC.64 R12, c[0x0][0x238] ;  /* 0x00008e00ff0c7b82 */ /* 0x000e620000000a00 */
[----:B------:R-:W-:-:S04]  /*02a0*/  LEA R18, P2, R2, UR6, 0x2 ;  /* 0x0000000602127c11 */ /* 0x000fc8000f8410ff */
[----:B------:R-:W-:Y:S02]  /*02b0*/  LEA.HI.X R2, R2, UR7, R9, 0x2, P2 ;  /* 0x0000000702027c11 */ /* 0x000fe400090f1409 */
[----:B------:R-:W-:Y:S02]  /*02c0*/  CS2R R4, SRZ ;  /* 0x0000000000047805 */ /* 0x000fe4000001ff00 */
[----:B------:R-:W-:Y:S01]  /*02d0*/  @P0 IADD3 R18, P2, R18, -0x1000000, RZ ;  /* 0xff00000012120810 */ /* 0x000fe20007f5e0ff */
[----:B------:R-:W2:Y:S03]  /*02e0*/  @!P1 LDG.E.64 R6, desc[UR4][R16.64] ;  /* 0x0000000410069981 */ /* 0x000ea6000c1e1b00 */
[----:B------:R-:W-:Y:S01]  /*02f0*/  @P0 IADD3.X R19, R2, -0x1, RZ, P2, !PT ;  /* 0xffffffff02130810 */ /* 0x000fe200017fe4ff */
[----:B----4-:R-:W-:-:S04]  /*0300*/  IMAD.WIDE R10, R0, 0x4, R10 ;  /* 0x00000004000a7825 */ /* 0x010fc800078e020a */
[----:B------:R-:W4:Y:S01]  /*0310*/  @P0 LDG.E.64 R4, desc[UR4][R18.64+0x380000] ;  /* 0x3800000412040981 */ /* 0x000f22000c1e1b00 */
[----:B-----5:R-:W-:-:S03]  /*0320*/  IMAD.WIDE R14, R0, 0x4, R14 ;  /* 0x00000004000e7825 */ /* 0x020fc600078e020e */
[----:B------:R5:W4:Y:S01]  /*0330*/  LDG.E.EL R2, desc[UR4][R10.64] ;  /* 0x000000040a027981 */ /* 0x000b22000c2e1900 */
[----:B-1----:R-:W-:-:S03]  /*0340*/  IMAD.WIDE R12, R0, 0x4, R12 ;  /* 0x00000004000c7825 */ /* 0x002fc600078e020c */
[----:B------:R1:W4:Y:S04]  /*0350*/  LDG.E.EL R14, desc[UR4][R14.64] ;  /* 0x000000040e0e7981 */ /* 0x000328000c2e1900 */
[----:B------:R-:W4:Y:S01]  /*0360*/  LDG.E.EL R13, desc[UR4][R12.64] ;  /* 0x000000040c0d7981 */ /* 0x000f22000c2e1900 */
[----:B-----5:R-:W5:Y:S02]  /*0370*/  LDC.64 R10, c[0x0][0x240] ;  /* 0x00009000ff0a7b82 */ /* 0x020f640000000a00 */
[----:B-----5:R-:W-:-:S04]  /*0380*/  IMAD.WIDE R10, R3, 0x4, R10 ;  /* 0x00000004030a7825 */ /* 0x020fc800078e020a */
[----:B---3--:R-:W-:Y:S01]  /*0390*/  FADD R0, R8, 9.9999997473787516356e-06 ;  /* 0x3727c5ac08007421 */ /* 0x008fe20000000000 */
[----:B------:R-:W-:-:S03]  /*03a0*/  IMAD.MOV.U32 R8, RZ, RZ, 0x3e800000 ;  /* 0x3e800000ff087424 */ /* 0x000fc600078e00ff */
[----:B------:R-:W3:Y:S02]  /*03b0*/  MUFU.SQRT R16, R0 ;  /* 0x0000000000107308 */ /* 0x000ee40000002000 */
[C---:B---3--:R-:W-:Y:S02]  /*03c0*/  FSETP.GT.AND P2, PT, R16.reuse, 8.50705917302346158658e+37, PT ;  /* 0x7e8000001000780b */ /* 0x048fe40003f44000 */
[----:B------:R-:W-:Y:S02]  /*03d0*/  FSETP.GEU.AND P3, PT, R16, 1.175494350822287508e-38, PT ;  /* 0x008000001000780b */ /* 0x000fe40003f6e000 */
[----:B-1----:R-:W-:Y:S02]  /*03e0*/  FSEL R15, R8, 1, P2 ;  /* 0x3f800000080f7808 */ /* 0x002fe40001000000 */
[----:B------:R-:W1:Y:S07]  /*03f0*/  LDC.64 R8, c[0x0][0x248] ;  /* 0x00009200ff087b82 */ /* 0x000e6e0000000a00 */
[----:B------:R-:W-:-:S02]  /*0400*/  @P2 FMUL R16, R16, 0.25 ;  /* 0x3e80000010102820 */ /* 0x000fc40000400000 */
[----:B------:R-:W-:Y:S02]  /*0410*/  @!P3 FMUL R15, R15, 16777216 ;  /* 0x4b8000000f0fb820 */ /* 0x000fe40000400000 */
[----:B------:R-:W-:-:S06]  /*0420*/  @!P3 FMUL R16, R16, 16777216 ;  /* 0x4b8000001010b820 */ /* 0x000fcc0000400000 */
[----:B------:R-:W3:Y:S01]  /*0430*/  MUFU.RCP R16, R16 ;  /* 0x0000001000107308 */ /* 0x000ee20000001000 */
[----:B--2---:R-:W-:Y:S02]  /*0440*/  SEL R6, R6, RZ, !P1 ;  /* 0x000000ff06067207 */ /* 0x004fe40004800000 */
[----:B------:R-:W-:Y:S01]  /*0450*/  SEL R7, R7, RZ, !P1 ;  /* 0x000000ff07077207 */ /* 0x000fe20004800000 */
[----:B-1----:R-:W-:Y:S01]  /*0460*/  IMAD.WIDE R8, R3, 0x4, R8 ;  /* 0x0000000403087825 */ /* 0x002fe200078e0208 */
[----:B----4-:R-:W-:Y:S02]  /*0470*/  @P1 SEL R6, R4, RZ, P0 ;  /* 0x000000ff04061207 */ /* 0x010fe40000000000 */
[----:B------:R-:W-:-:S03]  /*0480*/  @P1 SEL R7, R5, RZ, P0 ;  /* 0x000000ff05071207 */ /* 0x000fc60000000000 */
[----:B------:R-:W-:Y:S01]  /*0490*/  FADD R0, -R2, R6 ;  /* 0x0000000602007221 */ /* 0x000fe20000000100 */
[----:B---3--:R-:W-:Y:S01]  /*04a0*/  FMUL R15, R16, R15 ;  /* 0x0000000f100f7220 */ /* 0x008fe20000400000 */
[----:B------:R-:W-:Y:S01]  /*04b0*/  FADD R2, -R2, R7 ;  /* 0x0000000702027221 */ /* 0x000fe20000000100 */
[----:B------:R-:W-:Y:S02]  /*04c0*/  STG.E.64 desc[UR4][R10.64], R6 ;  /* 0x000000060a007986 */ /* 0x000fe4000c101b04 */
[-C--:B------:R-:W-:Y:S01]  /*04d0*/  FMUL R0, R0, R15.reuse ;  /* 0x0000000f00007220 */ /* 0x080fe20000400000 */
[----:B------:R-:W-:-:S03]  /*04e0*/  FMUL R2, R2, R15 ;  /* 0x0000000f02027220 */ /* 0x000fc60000400000 */
[C-C-:B------:R-:W-:Y:S01]  /*04f0*/  FFMA R0, R14.reuse, R0, R13.reuse ;  /* 0x000000000e007223 */ /* 0x140fe2000000000d */
[----:B------:R-:W-:-:S04]  /*0500*/  FFMA R2, R14, R2, R13 ;  /* 0x000000020e027223 */ /* 0x000fc8000000000d */
[----:B------:R-:W-:Y:S02]  /*0510*/  FSETP.GEU.AND P0, PT, R0, RZ, PT ;  /* 0x000000ff0000720b */ /* 0x000fe40003f0e000 */
[----:B------:R-:W-:Y:S02]  /*0520*/  FSETP.GEU.AND P1, PT, R2, RZ, PT ;  /* 0x000000ff0200720b */ /* 0x000fe40003f2e000 */
[----:B------:R-:W-:Y:S02]  /*0530*/  FSEL R4, R0, RZ, P0 ;  /* 0x000000ff00047208 */ /* 0x000fe40000000000 */
[----:B------:R-:W-:-:S05]  /*0540*/  FSEL R5, R2, RZ, P1 ;  /* 0x000000ff02057208 */ /* 0x000fca0000800000 */
[----:B------:R-:W-:Y:S01]  /*0550*/  STG.E.64 desc[UR4][R8.64], R4 ;  /* 0x0000000408007986 */ /* 0x000fe2000c101b04 */
[----:B------:R-:W-:Y:S05]  /*0560*/  EXIT ;  /* 0x000000000000794d */ /* 0x000fea0003800000 */
.L_x_0:
[----:B------:R-:W-:-:S00]  /*0570*/  BRA `(.L_x_0) ;  /* 0xfffffffc00fc7947 */ /* 0x000fc0000383ffff */
[----:B------:R-:W-:-:S00]  /*0580*/  NOP ;  /* 0x0000000000007918 */ /* 0x000fc00000000000 */
[----:B------:R-:W-:-:S00]  /*0590*/  NOP ;  /* 0x0000000000007918 */ /* 0x000fc00000000000 */
[----:B------:R-:W-:-:S00]  /*05a0*/  NOP ;  /* 0x0000000000007918 */ /* 0x000fc00000000000 */
[----:B------:R-:W-:-:S00]  /*05b0*/  NOP ;  /* 0x0000000000007918 */ /* 0x000fc00000000000 */
[----:B------:R-:W-:-:S00]  /*05c0*/  NOP ;  /* 0x0000000000007918 */ /* 0x000fc00000000000 */
[----:B------:R-:W-:-:S00]  /*05d0*/  NOP ;  /* 0x0000000000007918 */ /* 0x000fc00000000000 */
[----:B------:R-:W-:-:S00]  /*05e0*/  NOP ;  /* 0x0000000000007918 */ /* 0x000fc00000000000 */
[----:B------:R-:W-:-:S00]  /*05f0*/  NOP ;  /* 0x0000000000007918 */ /* 0x000fc00000000000 */
.L_x_1:


//--------------------- .nv.global.init           --------------------------
	.section	.nv.global.init,"aw",@progbits
.nv.global.init:
	.type		_$_str,@object
	.size		_$_str,(_$_str_$_2 - _$_str)
_$_str:
        /*0000*/ 	.byte	0x5f, 0x5f, 0x43, 0x55, 0x44, 0x41, 0x5f, 0x46, 0x54, 0x5a, 0x00
	.type		_$_str_$_2,@object
	.size		_$_str_$_2,(.L_1 - _$_str_$_2)
_$_str_$_2:
        /*000b*/ 	.byte	0x5f, 0x5f, 0x43, 0x55, 0x44, 0x41, 0x5f, 0x50, 0x52, 0x45, 0x43, 0x5f, 0x53, 0x51, 0x52, 0x54
        /*001b*/ 	.byte	0x00
.L_1:


//--------------------- .nv.constant0.triton_poi_fused__native_batch_norm_legit_no_training_cat_relu_8 --------------------------
	.section	.nv.constant0.triton_poi_fused__native_batch_norm_legit_no_training_cat_relu_8,"a",@progbits
	.sectionflags	@""
	.align	4
.nv.constant0.triton_poi_fused__native_batch_norm_legit_no_training_cat_relu_8:
	.zero		596
